//
// Generated by NVIDIA NVVM Compiler
//
// Compiler Build ID: CL-36424714
// Cuda compilation tools, release 13.0, V13.0.88
// Based on NVVM 20.0.0
//

.version 9.0
.target sm_100
.address_size 64

	// .globl	_Z17cuda_pbkdf2_batchPPKcS1_Phj

.visible .entry _Z17cuda_pbkdf2_batchPPKcS1_Phj(
	.param .u64 .ptr .align 1 _Z17cuda_pbkdf2_batchPPKcS1_Phj_param_0,
	.param .u64 .ptr .align 1 _Z17cuda_pbkdf2_batchPPKcS1_Phj_param_1,
	.param .u64 .ptr .align 1 _Z17cuda_pbkdf2_batchPPKcS1_Phj_param_2,
	.param .u32 _Z17cuda_pbkdf2_batchPPKcS1_Phj_param_3
)
{
	.reg .pred 	%p<2>;
	.reg .b16 	%rs<2>;
	.reg .b32 	%r<7>;
	.reg .b64 	%rd<5>;

	ld.param.u64 	%rd1, [_Z17cuda_pbkdf2_batchPPKcS1_Phj_param_2];
	ld.param.u32 	%r2, [_Z17cuda_pbkdf2_batchPPKcS1_Phj_param_3];
	mov.u32 	%r3, %ctaid.x;
	mov.u32 	%r4, %ntid.x;
	mov.u32 	%r5, %tid.x;
	mad.lo.s32 	%r1, %r3, %r4, %r5;
	setp.ge.u32 	%p1, %r1, %r2;
	@%p1 bra 	$L__BB0_2;
	cvta.to.global.u64 	%rd2, %rd1;
	shl.b32 	%r6, %r1, 6;
	cvt.u64.u32 	%rd3, %r6;
	add.s64 	%rd4, %rd2, %rd3;
	mov.b16 	%rs1, 0;
	st.global.u8 	[%rd4], %rs1;
	st.global.u8 	[%rd4+1], %rs1;
	st.global.u8 	[%rd4+2], %rs1;
	st.global.u8 	[%rd4+3], %rs1;
	st.global.u8 	[%rd4+4], %rs1;
	st.global.u8 	[%rd4+5], %rs1;
	st.global.u8 	[%rd4+6], %rs1;
	st.global.u8 	[%rd4+7], %rs1;
	st.global.u8 	[%rd4+8], %rs1;
	st.global.u8 	[%rd4+9], %rs1;
	st.global.u8 	[%rd4+10], %rs1;
	st.global.u8 	[%rd4+11], %rs1;
	st.global.u8 	[%rd4+12], %rs1;
	st.global.u8 	[%rd4+13], %rs1;
	st.global.u8 	[%rd4+14], %rs1;
	st.global.u8 	[%rd4+15], %rs1;
	st.global.u8 	[%rd4+16], %rs1;
	st.global.u8 	[%rd4+17], %rs1;
	st.global.u8 	[%rd4+18], %rs1;
	st.global.u8 	[%rd4+19], %rs1;
	st.global.u8 	[%rd4+20], %rs1;
	st.global.u8 	[%rd4+21], %rs1;
	st.global.u8 	[%rd4+22], %rs1;
	st.global.u8 	[%rd4+23], %rs1;
	st.global.u8 	[%rd4+24], %rs1;
	st.global.u8 	[%rd4+25], %rs1;
	st.global.u8 	[%rd4+26], %rs1;
	st.global.u8 	[%rd4+27], %rs1;
	st.global.u8 	[%rd4+28], %rs1;
	st.global.u8 	[%rd4+29], %rs1;
	st.global.u8 	[%rd4+30], %rs1;
	st.global.u8 	[%rd4+31], %rs1;
	st.global.u8 	[%rd4+32], %rs1;
	st.global.u8 	[%rd4+33], %rs1;
	st.global.u8 	[%rd4+34], %rs1;
	st.global.u8 	[%rd4+35], %rs1;
	st.global.u8 	[%rd4+36], %rs1;
	st.global.u8 	[%rd4+37], %rs1;
	st.global.u8 	[%rd4+38], %rs1;
	st.global.u8 	[%rd4+39], %rs1;
	st.global.u8 	[%rd4+40], %rs1;
	st.global.u8 	[%rd4+41], %rs1;
	st.global.u8 	[%rd4+42], %rs1;
	st.global.u8 	[%rd4+43], %rs1;
	st.global.u8 	[%rd4+44], %rs1;
	st.global.u8 	[%rd4+45], %rs1;
	st.global.u8 	[%rd4+46], %rs1;
	st.global.u8 	[%rd4+47], %rs1;
	st.global.u8 	[%rd4+48], %rs1;
	st.global.u8 	[%rd4+49], %rs1;
	st.global.u8 	[%rd4+50], %rs1;
	st.global.u8 	[%rd4+51], %rs1;
	st.global.u8 	[%rd4+52], %rs1;
	st.global.u8 	[%rd4+53], %rs1;
	st.global.u8 	[%rd4+54], %rs1;
	st.global.u8 	[%rd4+55], %rs1;
	st.global.u8 	[%rd4+56], %rs1;
	st.global.u8 	[%rd4+57], %rs1;
	st.global.u8 	[%rd4+58], %rs1;
	st.global.u8 	[%rd4+59], %rs1;
	st.global.u8 	[%rd4+60], %rs1;
	st.global.u8 	[%rd4+61], %rs1;
	st.global.u8 	[%rd4+62], %rs1;
	st.global.u8 	[%rd4+63], %rs1;
$L__BB0_2:
	ret;

}


// ===== COMPILED SASS (sm_100) =====

	.target	sm_100

	.elftype	@"ET_EXEC"


//--------------------- .note.nv.tkinfo           --------------------------
	.section	.note.nv.tkinfo,"",@"SHT_NOTE"
	.sectionflags	@"SHF_NOTE_NV_TKINFO"
	.tkinfo
        /*0018*/ 	.word	0x00000002
        /*0030*/ 	.string	""
        /*0030*/ 	.string	"ptxas"
        /*0030*/ 	.string	"Cuda compilation tools, release 13.0, V13.0.88"
        /*0030*/ 	.string	"Build cuda_13.0.r13.0/compiler.36424714_0"
        /*0030*/ 	.string	"-arch sm_100 -m 64 "



//--------------------- .note.nv.cuinfo           --------------------------
	.section	.note.nv.cuinfo,"",@"SHT_NOTE"
	.sectionflags	@"SHF_NOTE_NV_CUINFO"
        /*0018*/ 	.short	0x0002
        /*001a*/ 	.short	0x0064
        /*001c*/ 	.short	0x0082
	.zero		2


//--------------------- .nv.info                  --------------------------
	.section	.nv.info,"",@"SHT_CUDA_INFO"
	.align	4


	//----- nvinfo : EIATTR_REGCOUNT
	.align		4
        /*0000*/ 	.byte	0x04, 0x2f
        /*0002*/ 	.short	(.L_1 - .L_0)
	.align		4
.L_0:
        /*0004*/ 	.word	index@(_Z17cuda_pbkdf2_batchPPKcS1_Phj)
        /*0008*/ 	.word	0x00000006


	//----- nvinfo : EIATTR_FRAME_SIZE
	.align		4
.L_1:
        /*000c*/ 	.byte	0x04, 0x11
        /*000e*/ 	.short	(.L_3 - .L_2)
	.align		4
.L_2:
        /*0010*/ 	.word	index@(_Z17cuda_pbkdf2_batchPPKcS1_Phj)
        /*0014*/ 	.word	0x00000000


	//----- nvinfo : EIATTR_MIN_STACK_SIZE
	.align		4
.L_3:
        /*0018*/ 	.byte	0x04, 0x12
        /*001a*/ 	.short	(.L_5 - .L_4)
	.align		4
.L_4:
        /*001c*/ 	.word	index@(_Z17cuda_pbkdf2_batchPPKcS1_Phj)
        /*0020*/ 	.word	0x00000000
.L_5:


//--------------------- .nv.compat                --------------------------
	.section	.nv.compat,"",@"SHT_CUDA_COMPAT_INFO"
	.align	4
        /*0000*/ 	.byte	0x02, 0x09, 0x00, 0x00, 0x02, 0x02, 0x01, 0x00, 0x02, 0x05, 0x05, 0x00, 0x03, 0x07, 0x01, 0x01
        /*0010*/ 	.byte	0x02, 0x03, 0x00, 0x00, 0x02, 0x06, 0x01, 0x00, 0x04, 0x0b, 0x08, 0x00, 0x09, 0x00, 0x00, 0x00
        /*0020*/ 	.byte	0x00, 0x00, 0x00, 0x00


//--------------------- .nv.info._Z17cuda_pbkdf2_batchPPKcS1_Phj --------------------------
	.section	.nv.info._Z17cuda_pbkdf2_batchPPKcS1_Phj,"",@"SHT_CUDA_INFO"
	.sectionflags	@""
	.align	4


	//----- nvinfo : EIATTR_CUDA_API_VERSION
	.align		4
        /*0000*/ 	.byte	0x04, 0x37
        /*0002*/ 	.short	(.L_7 - .L_6)
.L_6:
        /*0004*/ 	.word	0x00000082


	//----- nvinfo : EIATTR_KPARAM_INFO
	.align		4
.L_7:
        /*0008*/ 	.byte	0x04, 0x17
        /*000a*/ 	.short	(.L_9 - .L_8)
.L_8:
        /*000c*/ 	.word	0x00000000
        /*0010*/ 	.short	0x0003
        /*0012*/ 	.short	0x0018
        /*0014*/ 	.byte	0x00, 0xf0, 0x11, 0x00


	//----- nvinfo : EIATTR_KPARAM_INFO
	.align		4
.L_9:
        /*0018*/ 	.byte	0x04, 0x17
        /*001a*/ 	.short	(.L_11 - .L_10)
.L_10:
        /*001c*/ 	.word	0x00000000
        /*0020*/ 	.short	0x0002
        /*0022*/ 	.short	0x0010
        /*0024*/ 	.byte	0x00, 0xf5, 0x21, 0x00


	//----- nvinfo : EIATTR_KPARAM_INFO
	.align		4
.L_11:
        /*0028*/ 	.byte	0x04, 0x17
        /*002a*/ 	.short	(.L_13 - .L_12)
.L_12:
        /*002c*/ 	.word	0x00000000
        /*0030*/ 	.short	0x0001
        /*0032*/ 	.short	0x0008
        /*0034*/ 	.byte	0x00, 0xf5, 0x21, 0x00


	//----- nvinfo : EIATTR_KPARAM_INFO
	.align		4
.L_13:
        /*0038*/ 	.byte	0x04, 0x17
        /*003a*/ 	.short	(.L_15 - .L_14)
.L_14:
        /*003c*/ 	.word	0x00000000
        /*0040*/ 	.short	0x0000
        /*0042*/ 	.short	0x0000
        /*0044*/ 	.byte	0x00, 0xf5, 0x21, 0x00


	//----- nvinfo : EIATTR_SPARSE_MMA_MASK
	.align		4
.L_15:
        /*0048*/ 	.byte	0x03, 0x50
        /*004a*/ 	.short	0x0000


	//----- nvinfo : EIATTR_MAXREG_COUNT
	.align		4
        /*004c*/ 	.byte	0x03, 0x1b
        /*004e*/ 	.short	0x00ff


	//----- nvinfo : EIATTR_MERCURY_ISA_VERSION
	.align		4
        /*0050*/ 	.byte	0x03, 0x5f
        /*0052*/ 	.short	0x0101


	//----- nvinfo : EIATTR_VRC_CTA_INIT_COUNT
	.align		4
        /*0054*/ 	.byte	0x02, 0x4a
	.zero		1
	.zero		1


	//----- nvinfo : EIATTR_EXIT_INSTR_OFFSETS
	.align		4
        /*0058*/ 	.byte	0x04, 0x1c
        /*005a*/ 	.short	(.L_17 - .L_16)


	//   ....[0]....
.L_16:
        /*005c*/ 	.word	0x00000070


	//   ....[1]....
        /*0060*/ 	.word	0x000004c0


	//----- nvinfo : EIATTR_CBANK_PARAM_SIZE
	.align		4
.L_17:
        /*0064*/ 	.byte	0x03, 0x19
        /*0066*/ 	.short	0x001c


	//----- nvinfo : EIATTR_PARAM_CBANK
	.align		4
        /*0068*/ 	.byte	0x04, 0x0a
        /*006a*/ 	.short	(.L_19 - .L_18)
	.align		4
.L_18:
        /*006c*/ 	.word	index@(.nv.constant0._Z17cuda_pbkdf2_batchPPKcS1_Phj)
        /*0070*/ 	.short	0x0380
        /*0072*/ 	.short	0x001c


	//----- nvinfo : EIATTR_SW_WAR
	.align		4
.L_19:
        /*0074*/ 	.byte	0x04, 0x36
        /*0076*/ 	.short	(.L_21 - .L_20)
.L_20:
        /*0078*/ 	.word	0x00000008
.L_21:


//--------------------- .nv.callgraph             --------------------------
	.section	.nv.callgraph,"",@"SHT_CUDA_CALLGRAPH"
	.align	4
	.sectionentsize	8
	.align		4
        /*0000*/ 	.word	0x00000000
	.align		4
        /*0004*/ 	.word	0xffffffff
	.align		4
        /*0008*/ 	.word	0x00000000
	.align		4
        /*000c*/ 	.word	0xfffffffe
	.align		4
        /*0010*/ 	.word	0x00000000
	.align		4
        /*0014*/ 	.word	0xfffffffd
	.align		4
        /*0018*/ 	.word	0x00000000
	.align		4
        /*001c*/ 	.word	0xfffffffc


//--------------------- .text._Z17cuda_pbkdf2_batchPPKcS1_Phj --------------------------
	.section	.text._Z17cuda_pbkdf2_batchPPKcS1_Phj,"ax",@progbits
	.align	128
        .global         _Z17cuda_pbkdf2_batchPPKcS1_Phj
        .type           _Z17cuda_pbkdf2_batchPPKcS1_Phj,@function
        .size           _Z17cuda_pbkdf2_batchPPKcS1_Phj,(.L_x_1 - _Z17cuda_pbkdf2_batchPPKcS1_Phj)
        .other          _Z17cuda_pbkdf2_batchPPKcS1_Phj,@"STO_CUDA_ENTRY STV_DEFAULT"
_Z17cuda_pbkdf2_batchPPKcS1_Phj:
.text._Z17cuda_pbkdf2_batchPPKcS1_Phj:
[----:B------:R-:W-:Y:S01]  /*0000*/  LDC R1, c[0x0][0x37c] ;  /* 0x0000df00ff017b82 */ /* 0x000fe20000000800 */
[----:B------:R-:W0:Y:S07]  /*0010*/  S2R R3, SR_TID.X ;  /* 0x0000000000037919 */ /* 0x000e2e0000002100 */
[----:B------:R-:W0:Y:S01]  /*0020*/  S2UR UR4, SR_CTAID.X ;  /* 0x00000000000479c3 */ /* 0x000e220000002500 */
[----:B------:R-:W1:Y:S07]  /*0030*/  LDCU UR5, c[0x0][0x398] ;  /* 0x00007300ff0577ac */ /* 0x000e6e0008000800 */
[----:B------:R-:W0:Y:S02]  /*0040*/  LDC R2, c[0x0][0x360] ;  /* 0x0000d800ff027b82 */ /* 0x000e240000000800 */
[----:B0-----:R-:W-:-:S05]  /*0050*/  IMAD R2, R2, UR4, R3 ;  /* 0x0000000402027c24 */ /* 0x001fca000f8e0203 */
[----:B-1----:R-:W-:-:S13]  /*0060*/  ISETP.GE.U32.AND P0, PT, R2, UR5, PT ;  /* 0x0000000502007c0c */ /* 0x002fda000bf06070 */
[----:B------:R-:W-:Y:S05]  /*0070*/  @P0 EXIT ;  /* 0x000000000000094d */ /* 0x000fea0003800000 */
[----:B------:R-:W0:Y:S01]  /*0080*/  LDCU.64 UR6, c[0x0][0x390] ;  /* 0x00007200ff0677ac */ /* 0x000e220008000a00 */
[----:B------:R-:W1:Y:S01]  /*0090*/  LDCU.64 UR4, c[0x0][0x358] ;  /* 0x00006b00ff0477ac */ /* 0x000e620008000a00 */
[----:B0-----:R-:W-:-:S04]  /*00a0*/  LEA R2, P0, R2, UR6, 0x6 ;  /* 0x0000000602027c11 */ /* 0x001fc8000f8030ff */
[----:B------:R-:W-:-:S05]  /*00b0*/  IADD3.X R3, PT, PT, RZ, UR7, RZ, P0, !PT ;  /* 0x00000007ff037c10 */ /* 0x000fca00087fe4ff */
[----:B-1----:R-:W-:Y:S04]  /*00c0*/  STG.E.U8 desc[UR4][R2.64], RZ ;  /* 0x000000ff02007986 */ /* 0x002fe8000c101104 */
[----:B------:R-:W-:Y:S04]  /*00d0*/  STG.E.U8 desc[UR4][R2.64+0x1], RZ ;  /* 0x000001ff02007986 */ /* 0x000fe8000c101104 */
        /* <DEDUP_REMOVED lines=61> */
[----:B------:R-:W-:Y:S01]  /*04b0*/  STG.E.U8 desc[UR4][R2.64+0x3f], RZ ;  /* 0x00003fff02007986 */ /* 0x000fe2000c101104 */
[----:B------:R-:W-:Y:S05]  /*04c0*/  EXIT ;  /* 0x000000000000794d */ /* 0x000fea0003800000 */
.L_x_0:
[----:B------:R-:W-:-:S00]  /*04d0*/  BRA `(.L_x_0) ;  /* 0xfffffffc00fc7947 */ /* 0x000fc0000383ffff */
[----:B------:R-:W-:-:S00]  /*04e0*/  NOP ;  /* 0x0000000000007918 */ /* 0x000fc00000000000 */
        /* <DEDUP_REMOVED lines=9> */
.L_x_1:


//--------------------- .nv.shared.reserved.0     --------------------------
	.section	.nv.shared.reserved.0,"aw",@nobits
	.weak		__nv_reservedSMEM_offset_0_alias
	.size		__nv_reservedSMEM_offset_0_alias, 0, 64
	.other		__nv_reservedSMEM_offset_0_alias,@"STO_CUDA_RESERVED_SHARED STV_DEFAULT"
__nv_reservedSMEM_offset_0_alias:
	.zero		0
	.zero		64


//--------------------- .nv.constant0._Z17cuda_pbkdf2_batchPPKcS1_Phj --------------------------
	.section	.nv.constant0._Z17cuda_pbkdf2_batchPPKcS1_Phj,"a",@progbits
	.sectionflags	@""
	.align	4
.nv.constant0._Z17cuda_pbkdf2_batchPPKcS1_Phj:
	.zero		924


//--------------------- SYMBOLS --------------------------

	.type		.nv.reservedSmem.offset0,@object
	.size		.nv.reservedSmem.offset0,0x4
